	.headerflags	@"EF_CUDA_TEXMODE_UNIFIED EF_CUDA_64BIT_ADDRESS EF_CUDA_ACCELERATORS EF_CUDA_SM90 EF_CUDA_VIRTUAL_SM(EF_CUDA_SM90)"
	.elftype	@"ET_EXEC"


//--------------------- .nv.info                  --------------------------
	.section	.nv.info,"",@"SHT_CUDA_INFO"
	.align	4


	//----- nvinfo : EIATTR_REGCOUNT
	.align		4
        /*0000*/ 	.byte	0x04, 0x2f
        /*0002*/ 	.short	(.L_1 - .L_0)
	.align		4
.L_0:
        /*0004*/ 	.word	index@(triton_poi_fused_addmm_relu_12)
        /*0008*/ 	.word	0x0000000c


	//----- nvinfo : EIATTR_MIN_STACK_SIZE
	.align		4
.L_1:
        /*000c*/ 	.byte	0x04, 0x12
        /*000e*/ 	.short	(.L_3 - .L_2)
	.align		4
.L_2:
        /*0010*/ 	.word	index@(triton_poi_fused_addmm_relu_12)
        /*0014*/ 	.word	0x00000000


	//----- nvinfo : EIATTR_FRAME_SIZE
	.align		4
.L_3:
        /*0018*/ 	.byte	0x04, 0x11
        /*001a*/ 	.short	(.L_5 - .L_4)
	.align		4
.L_4:
        /*001c*/ 	.word	index@(triton_poi_fused_addmm_relu_12)
        /*0020*/ 	.word	0x00000000


	//----- nvinfo : EIATTR_MIN_STACK_SIZE
	.align		4
.L_5:
        /*0024*/ 	.byte	0x04, 0x12
        /*0026*/ 	.short	(.L_7 - .L_6)
	.align		4
.L_6:
        /*0028*/ 	.word	index@(triton_poi_fused_addmm_relu_12)
        /*002c*/ 	.word	0x00000000
.L_7:


//--------------------- .nv.info.triton_poi_fused_addmm_relu_12 --------------------------
	.section	.nv.info.triton_poi_fused_addmm_relu_12,"",@"SHT_CUDA_INFO"
	.sectionflags	@""
	.align	4


	//----- nvinfo : EIATTR_CUDA_API_VERSION
	.align		4
        /*0000*/ 	.byte	0x04, 0x37
        /*0002*/ 	.short	(.L_9 - .L_8)
.L_8:
        /*0004*/ 	.word	0x0000007c


	//----- nvinfo : EIATTR_KPARAM_INFO
	.align		4
.L_9:
        /*0008*/ 	.byte	0x04, 0x17
        /*000a*/ 	.short	(.L_11 - .L_10)
.L_10:
        /*000c*/ 	.word	0x00000000
        /*0010*/ 	.short	0x0002
        /*0012*/ 	.short	0x0010
        /*0014*/ 	.byte	0x00, 0xf0, 0x11, 0x00


	//----- nvinfo : EIATTR_KPARAM_INFO
	.align		4
.L_11:
        /*0018*/ 	.byte	0x04, 0x17
        /*001a*/ 	.short	(.L_13 - .L_12)
.L_12:
        /*001c*/ 	.word	0x00000000
        /*0020*/ 	.short	0x0001
        /*0022*/ 	.short	0x0008
        /*0024*/ 	.byte	0x00, 0xf4, 0x21, 0x00


	//----- nvinfo : EIATTR_KPARAM_INFO
	.align		4
.L_13:
        /*0028*/ 	.byte	0x04, 0x17
        /*002a*/ 	.short	(.L_15 - .L_14)
.L_14:
        /*002c*/ 	.word	0x00000000
        /*0030*/ 	.short	0x0000
        /*0032*/ 	.short	0x0000
        /*0034*/ 	.byte	0x00, 0xf4, 0x21, 0x00


	//----- nvinfo : EIATTR_SPARSE_MMA_MASK
	.align		4
.L_15:
        /*0038*/ 	.byte	0x03, 0x50
        /*003a*/ 	.short	0x0000


	//----- nvinfo : EIATTR_MAXREG_COUNT
	.align		4
        /*003c*/ 	.byte	0x03, 0x1b
        /*003e*/ 	.short	0x00ff


	//----- nvinfo : EIATTR_EXIT_INSTR_OFFSETS
	.align		4
        /*0040*/ 	.byte	0x04, 0x1c
        /*0042*/ 	.short	(.L_17 - .L_16)


	//   ....[0]....
.L_16:
        /*0044*/ 	.word	0x00000170


	//   ....[1]....
        /*0048*/ 	.word	0x00000190


	//----- nvinfo : EIATTR_REQNTID
	.align		4
.L_17:
        /*004c*/ 	.byte	0x04, 0x10
        /*004e*/ 	.short	(.L_19 - .L_18)
.L_18:
        /*0050*/ 	.word	0x00000080
        /*0054*/ 	.word	0x00000001
        /*0058*/ 	.word	0x00000001


	//----- nvinfo : EIATTR_CBANK_PARAM_SIZE
	.align		4
.L_19:
        /*005c*/ 	.byte	0x03, 0x19
        /*005e*/ 	.short	0x0014


	//----- nvinfo : EIATTR_PARAM_CBANK
	.align		4
        /*0060*/ 	.byte	0x04, 0x0a
        /*0062*/ 	.short	(.L_21 - .L_20)
	.align		4
.L_20:
        /*0064*/ 	.word	index@(.nv.constant0.triton_poi_fused_addmm_relu_12)
        /*0068*/ 	.short	0x0210
        /*006a*/ 	.short	0x0014


	//----- nvinfo : EIATTR_SW_WAR
	.align		4
.L_21:
        /*006c*/ 	.byte	0x04, 0x36
        /*006e*/ 	.short	(.L_23 - .L_22)
.L_22:
        /*0070*/ 	.word	0x00000008
.L_23:


//--------------------- .nv.callgraph             --------------------------
	.section	.nv.callgraph,"",@"SHT_CUDA_CALLGRAPH"
	.align	4
	.sectionentsize	8
	.align		4
        /*0000*/ 	.word	0x00000000
	.align		4
        /*0004*/ 	.word	0xffffffff
	.align		4
        /*0008*/ 	.word	0x00000000
	.align		4
        /*000c*/ 	.word	0xfffffffe
	.align		4
        /*0010*/ 	.word	0x00000000
	.align		4
        /*0014*/ 	.word	0xfffffffd
	.align		4
        /*0018*/ 	.word	0x00000000
	.align		4
        /*001c*/ 	.word	0xfffffffc


//--------------------- .text.triton_poi_fused_addmm_relu_12 --------------------------
	.section	.text.triton_poi_fused_addmm_relu_12,"ax",@progbits
	.align	128
        .global         triton_poi_fused_addmm_relu_12
        .type           triton_poi_fused_addmm_relu_12,@function
        .size           triton_poi_fused_addmm_relu_12,(.L_x_1 - triton_poi_fused_addmm_relu_12)
        .other          triton_poi_fused_addmm_relu_12,@"STO_CUDA_ENTRY STV_DEFAULT"
triton_poi_fused_addmm_relu_12:
.text.triton_poi_fused_addmm_relu_12:
[----:B------:R-:W0:Y:S02]  /*0000*/  LDC R1, c[0x0][0x28] ;  /* 0x00000a00ff017b82 */ /* 0x000e240000000800 */
[----:B------:R-:W1:Y:S01]  /*0010*/  S2R R0, SR_TID.X ;  /* 0x0000000000007919 */ /* 0x000e620000002100 */
[----:B------:R-:W2:Y:S01]  /*0020*/  LDC.64 R2, c[0x0][0x210] ;  /* 0x00008400ff027b82 */ /* 0x000ea20000000a00 */
[----:B------:R-:W-:Y:S01]  /*0030*/  ULDC.64 UR4, c[0x0][0x208] ;  /* 0x0000820000047ab9 */ /* 0x000fe20000000a00 */
[----:B------:R-:W3:Y:S06]  /*0040*/  S2R R7, SR_CTAID.X ;  /* 0x0000000000077919 */ /* 0x000eec0000002500 */
[----:B------:R-:W4:Y:S01]  /*0050*/  LDC.64 R4, c[0x0][0x218] ;  /* 0x00008600ff047b82 */ /* 0x000f220000000a00 */
[----:B-1----:R-:W-:-:S02]  /*0060*/  LOP3.LUT R0, R0, 0x7f, RZ, 0xc0, !PT ;  /* 0x0000007f00007812 */ /* 0x002fc400078ec0ff */
[----:B---3--:R-:W-:-:S03]  /*0070*/  SHF.R.S32.HI R6, RZ, 0x18, R7 ;  /* 0x00000018ff067819 */ /* 0x008fc60000011407 */
[----:B------:R-:W-:Y:S01]  /*0080*/  IMAD R7, R7, 0x80, R0 ;  /* 0x0000008007077824 */ /* 0x000fe200078e0200 */
[----:B------:R-:W-:-:S03]  /*0090*/  SGXT R0, R6, 0x1 ;  /* 0x000000010600781a */ /* 0x000fc60000000200 */
[C---:B--2---:R-:W-:Y:S01]  /*00a0*/  IMAD.WIDE R2, R7.reuse, 0x4, R2 ;  /* 0x0000000407027825 */ /* 0x044fe200078e0202 */
[----:B------:R-:W-:Y:S02]  /*00b0*/  ISETP.GE.AND P1, PT, R7, 0x400, PT ;  /* 0x000004000700780c */ /* 0x000fe40003f26270 */
[----:B------:R-:W-:-:S04]  /*00c0*/  LEA.HI R0, R0, R7, RZ, 0x8 ;  /* 0x0000000700007211 */ /* 0x000fc800078f40ff */
[----:B------:R-:W-:-:S05]  /*00d0*/  LOP3.LUT R0, R0, 0xffffff00, RZ, 0xc0, !PT ;  /* 0xffffff0000007812 */ /* 0x000fca00078ec0ff */
[----:B------:R-:W-:Y:S02]  /*00e0*/  IMAD.IADD R9, R7, 0x1, -R0 ;  /* 0x0000000107097824 */ /* 0x000fe400078e0a00 */
[----:B------:R-:W-:Y:S02]  /*00f0*/  IMAD.MOV.U32 R0, RZ, RZ, RZ ;  /* 0x000000ffff007224 */ /* 0x000fe400078e00ff */
[----:B------:R-:W-:Y:S02]  /*0100*/  IMAD.MOV.U32 R7, RZ, RZ, RZ ;  /* 0x000000ffff077224 */ /* 0x000fe400078e00ff */
[----:B----4-:R-:W-:Y:S02]  /*0110*/  IMAD.WIDE R4, R9, 0x4, R4 ;  /* 0x0000000409047825 */ /* 0x010fe400078e0204 */
[----:B------:R-:W2:Y:S04]  /*0120*/  @!P1 LDG.E R0, desc[UR4][R2.64] ;  /* 0x0000000402009981 */ /* 0x000ea8000c1e1900 */
[----:B------:R-:W2:Y:S02]  /*0130*/  @!P1 LDG.E.EL R7, desc[UR4][R4.64] ;  /* 0x0000000404079981 */ /* 0x000ea4000c2e1900 */
[----:B--2---:R-:W-:Y:S01]  /*0140*/  FADD R6, R7, R0 ;  /* 0x0000000007067221 */ /* 0x004fe20000000000 */
[----:B------:R-:W-:-:S04]  /*0150*/  FSETP.GEU.AND P0, PT, R0, -R7, PT ;  /* 0x800000070000720b */ /* 0x000fc80003f0e000 */
[----:B------:R-:W-:Y:S01]  /*0160*/  FSEL R7, R6, RZ, P0 ;  /* 0x000000ff06077208 */ /* 0x000fe20000000000 */
[----:B------:R-:W-:Y:S08]  /*0170*/  @P1 EXIT ;  /* 0x000000000000194d */ /* 0x000ff00003800000 */
[----:B------:R-:W-:Y:S01]  /*0180*/  STG.E desc[UR4][R2.64], R7 ;  /* 0x0000000702007986 */ /* 0x000fe2000c101904 */
[----:B------:R-:W-:Y:S05]  /*0190*/  EXIT ;  /* 0x000000000000794d */ /* 0x000fea0003800000 */
.L_x_0:
[----:B------:R-:W-:-:S00]  /*01a0*/  BRA `(.L_x_0) ;  /* 0xfffffffc00fc7947 */ /* 0x000fc0000383ffff */
[----:B------:R-:W-:-:S00]  /*01b0*/  NOP ;  /* 0x0000000000007918 */ /* 0x000fc00000000000 */
        /* <DEDUP_REMOVED lines=12> */
.L_x_1:


//--------------------- .nv.constant0.triton_poi_fused_addmm_relu_12 --------------------------
	.section	.nv.constant0.triton_poi_fused_addmm_relu_12,"a",@progbits
	.sectionflags	@""
	.align	4
.nv.constant0.triton_poi_fused_addmm_relu_12:
	.zero		548
